//
// Generated by NVIDIA NVVM Compiler
//
// Compiler Build ID: CL-36424714
// Cuda compilation tools, release 13.0, V13.0.88
// Based on NVVM 20.0.0
//

.version 9.0
.target sm_100
.address_size 64

	// .globl	_Z17layer_norm_kernelPfS_S_S_ii

.visible .entry _Z17layer_norm_kernelPfS_S_S_ii(
	.param .u64 .ptr .align 1 _Z17layer_norm_kernelPfS_S_S_ii_param_0,
	.param .u64 .ptr .align 1 _Z17layer_norm_kernelPfS_S_S_ii_param_1,
	.param .u64 .ptr .align 1 _Z17layer_norm_kernelPfS_S_S_ii_param_2,
	.param .u64 .ptr .align 1 _Z17layer_norm_kernelPfS_S_S_ii_param_3,
	.param .u32 _Z17layer_norm_kernelPfS_S_S_ii_param_4,
	.param .u32 _Z17layer_norm_kernelPfS_S_S_ii_param_5
)
{


	ret;

}


// ===== COMPILED SASS (sm_100) =====

	.target	sm_100

	.elftype	@"ET_EXEC"


//--------------------- .note.nv.tkinfo           --------------------------
	.section	.note.nv.tkinfo,"",@"SHT_NOTE"
	.sectionflags	@"SHF_NOTE_NV_TKINFO"
	.tkinfo
        /*0018*/ 	.word	0x00000002
        /*0030*/ 	.string	""
        /*0030*/ 	.string	"ptxas"
        /*0030*/ 	.string	"Cuda compilation tools, release 13.0, V13.0.88"
        /*0030*/ 	.string	"Build cuda_13.0.r13.0/compiler.36424714_0"
        /*0030*/ 	.string	"-arch sm_100 -m 64 "



//--------------------- .note.nv.cuinfo           --------------------------
	.section	.note.nv.cuinfo,"",@"SHT_NOTE"
	.sectionflags	@"SHF_NOTE_NV_CUINFO"
        /*0018*/ 	.short	0x0002
        /*001a*/ 	.short	0x0064
        /*001c*/ 	.short	0x0082
	.zero		2


//--------------------- .nv.info                  --------------------------
	.section	.nv.info,"",@"SHT_CUDA_INFO"
	.align	4


	//----- nvinfo : EIATTR_REGCOUNT
	.align		4
        /*0000*/ 	.byte	0x04, 0x2f
        /*0002*/ 	.short	(.L_1 - .L_0)
	.align		4
.L_0:
        /*0004*/ 	.word	index@(_Z17layer_norm_kernelPfS_S_S_ii)
        /*0008*/ 	.word	0x00000004


	//----- nvinfo : EIATTR_FRAME_SIZE
	.align		4
.L_1:
        /*000c*/ 	.byte	0x04, 0x11
        /*000e*/ 	.short	(.L_3 - .L_2)
	.align		4
.L_2:
        /*0010*/ 	.word	index@(_Z17layer_norm_kernelPfS_S_S_ii)
        /*0014*/ 	.word	0x00000000


	//----- nvinfo : EIATTR_MIN_STACK_SIZE
	.align		4
.L_3:
        /*0018*/ 	.byte	0x04, 0x12
        /*001a*/ 	.short	(.L_5 - .L_4)
	.align		4
.L_4:
        /*001c*/ 	.word	index@(_Z17layer_norm_kernelPfS_S_S_ii)
        /*0020*/ 	.word	0x00000000
.L_5:


//--------------------- .nv.compat                --------------------------
	.section	.nv.compat,"",@"SHT_CUDA_COMPAT_INFO"
	.align	4
        /*0000*/ 	.byte	0x02, 0x09, 0x00, 0x00, 0x02, 0x02, 0x01, 0x00, 0x02, 0x05, 0x05, 0x00, 0x03, 0x07, 0x01, 0x01
        /*0010*/ 	.byte	0x02, 0x03, 0x00, 0x00, 0x02, 0x06, 0x01, 0x00, 0x04, 0x0b, 0x08, 0x00, 0x09, 0x00, 0x00, 0x00
        /*0020*/ 	.byte	0x00, 0x00, 0x00, 0x00


//--------------------- .nv.info._Z17layer_norm_kernelPfS_S_S_ii --------------------------
	.section	.nv.info._Z17layer_norm_kernelPfS_S_S_ii,"",@"SHT_CUDA_INFO"
	.sectionflags	@""
	.align	4


	//----- nvinfo : EIATTR_CUDA_API_VERSION
	.align		4
        /*0000*/ 	.byte	0x04, 0x37
        /*0002*/ 	.short	(.L_7 - .L_6)
.L_6:
        /*0004*/ 	.word	0x00000082


	//----- nvinfo : EIATTR_KPARAM_INFO
	.align		4
.L_7:
        /*0008*/ 	.byte	0x04, 0x17
        /*000a*/ 	.short	(.L_9 - .L_8)
.L_8:
        /*000c*/ 	.word	0x00000000
        /*0010*/ 	.short	0x0005
        /*0012*/ 	.short	0x0024
        /*0014*/ 	.byte	0x00, 0xf0, 0x11, 0x00


	//----- nvinfo : EIATTR_KPARAM_INFO
	.align		4
.L_9:
        /*0018*/ 	.byte	0x04, 0x17
        /*001a*/ 	.short	(.L_11 - .L_10)
.L_10:
        /*001c*/ 	.word	0x00000000
        /*0020*/ 	.short	0x0004
        /*0022*/ 	.short	0x0020
        /*0024*/ 	.byte	0x00, 0xf0, 0x11, 0x00


	//----- nvinfo : EIATTR_KPARAM_INFO
	.align		4
.L_11:
        /*0028*/ 	.byte	0x04, 0x17
        /*002a*/ 	.short	(.L_13 - .L_12)
.L_12:
        /*002c*/ 	.word	0x00000000
        /*0030*/ 	.short	0x0003
        /*0032*/ 	.short	0x0018
        /*0034*/ 	.byte	0x00, 0xf5, 0x21, 0x00


	//----- nvinfo : EIATTR_KPARAM_INFO
	.align		4
.L_13:
        /*0038*/ 	.byte	0x04, 0x17
        /*003a*/ 	.short	(.L_15 - .L_14)
.L_14:
        /*003c*/ 	.word	0x00000000
        /*0040*/ 	.short	0x0002
        /*0042*/ 	.short	0x0010
        /*0044*/ 	.byte	0x00, 0xf5, 0x21, 0x00


	//----- nvinfo : EIATTR_KPARAM_INFO
	.align		4
.L_15:
        /*0048*/ 	.byte	0x04, 0x17
        /*004a*/ 	.short	(.L_17 - .L_16)
.L_16:
        /*004c*/ 	.word	0x00000000
        /*0050*/ 	.short	0x0001
        /*0052*/ 	.short	0x0008
        /*0054*/ 	.byte	0x00, 0xf5, 0x21, 0x00


	//----- nvinfo : EIATTR_KPARAM_INFO
	.align		4
.L_17:
        /*0058*/ 	.byte	0x04, 0x17
        /*005a*/ 	.short	(.L_19 - .L_18)
.L_18:
        /*005c*/ 	.word	0x00000000
        /*0060*/ 	.short	0x0000
        /*0062*/ 	.short	0x0000
        /*0064*/ 	.byte	0x00, 0xf5, 0x21, 0x00


	//----- nvinfo : EIATTR_SPARSE_MMA_MASK
	.align		4
.L_19:
        /*0068*/ 	.byte	0x03, 0x50
        /*006a*/ 	.short	0x0000


	//----- nvinfo : EIATTR_MAXREG_COUNT
	.align		4
        /*006c*/ 	.byte	0x03, 0x1b
        /*006e*/ 	.short	0x00ff


	//----- nvinfo : EIATTR_MERCURY_ISA_VERSION
	.align		4
        /*0070*/ 	.byte	0x03, 0x5f
        /*0072*/ 	.short	0x0101


	//----- nvinfo : EIATTR_VRC_CTA_INIT_COUNT
	.align		4
        /*0074*/ 	.byte	0x02, 0x4a
	.zero		1
	.zero		1


	//----- nvinfo : EIATTR_EXIT_INSTR_OFFSETS
	.align		4
        /*0078*/ 	.byte	0x04, 0x1c
        /*007a*/ 	.short	(.L_21 - .L_20)


	//   ....[0]....
.L_20:
        /*007c*/ 	.word	0x00000010


	//----- nvinfo : EIATTR_CBANK_PARAM_SIZE
	.align		4
.L_21:
        /*0080*/ 	.byte	0x03, 0x19
        /*0082*/ 	.short	0x0028


	//----- nvinfo : EIATTR_PARAM_CBANK
	.align		4
        /*0084*/ 	.byte	0x04, 0x0a
        /*0086*/ 	.short	(.L_23 - .L_22)
	.align		4
.L_22:
        /*0088*/ 	.word	index@(.nv.constant0._Z17layer_norm_kernelPfS_S_S_ii)
        /*008c*/ 	.short	0x0380
        /*008e*/ 	.short	0x0028


	//----- nvinfo : EIATTR_SW_WAR
	.align		4
.L_23:
        /*0090*/ 	.byte	0x04, 0x36
        /*0092*/ 	.short	(.L_25 - .L_24)
.L_24:
        /*0094*/ 	.word	0x00000008
.L_25:


//--------------------- .nv.callgraph             --------------------------
	.section	.nv.callgraph,"",@"SHT_CUDA_CALLGRAPH"
	.align	4
	.sectionentsize	8
	.align		4
        /*0000*/ 	.word	0x00000000
	.align		4
        /*0004*/ 	.word	0xffffffff
	.align		4
        /*0008*/ 	.word	0x00000000
	.align		4
        /*000c*/ 	.word	0xfffffffe
	.align		4
        /*0010*/ 	.word	0x00000000
	.align		4
        /*0014*/ 	.word	0xfffffffd
	.align		4
        /*0018*/ 	.word	0x00000000
	.align		4
        /*001c*/ 	.word	0xfffffffc


//--------------------- .text._Z17layer_norm_kernelPfS_S_S_ii --------------------------
	.section	.text._Z17layer_norm_kernelPfS_S_S_ii,"ax",@progbits
	.align	128
        .global         _Z17layer_norm_kernelPfS_S_S_ii
        .type           _Z17layer_norm_kernelPfS_S_S_ii,@function
        .size           _Z17layer_norm_kernelPfS_S_S_ii,(.L_x_1 - _Z17layer_norm_kernelPfS_S_S_ii)
        .other          _Z17layer_norm_kernelPfS_S_S_ii,@"STO_CUDA_ENTRY STV_DEFAULT"
_Z17layer_norm_kernelPfS_S_S_ii:
.text._Z17layer_norm_kernelPfS_S_S_ii:
[----:B------:R-:W-:Y:S01]  /*0000*/  LDC R1, c[0x0][0x37c] ;  /* 0x0000df00ff017b82 */ /* 0x000fe20000000800 */
[----:B------:R-:W-:Y:S05]  /*0010*/  EXIT ;  /* 0x000000000000794d */ /* 0x000fea0003800000 */
.L_x_0:
[----:B------:R-:W-:-:S00]  /*0020*/  BRA `(.L_x_0) ;  /* 0xfffffffc00fc7947 */ /* 0x000fc0000383ffff */
[----:B------:R-:W-:-:S00]  /*0030*/  NOP ;  /* 0x0000000000007918 */ /* 0x000fc00000000000 */
        /* <DEDUP_REMOVED lines=12> */
.L_x_1:


//--------------------- .nv.shared.reserved.0     --------------------------
	.section	.nv.shared.reserved.0,"aw",@nobits
	.weak		__nv_reservedSMEM_offset_0_alias
	.size		__nv_reservedSMEM_offset_0_alias, 0, 64
	.other		__nv_reservedSMEM_offset_0_alias,@"STO_CUDA_RESERVED_SHARED STV_DEFAULT"
__nv_reservedSMEM_offset_0_alias:
	.zero		0
	.zero		64


//--------------------- .nv.constant0._Z17layer_norm_kernelPfS_S_S_ii --------------------------
	.section	.nv.constant0._Z17layer_norm_kernelPfS_S_S_ii,"a",@progbits
	.sectionflags	@""
	.align	4
.nv.constant0._Z17layer_norm_kernelPfS_S_S_ii:
	.zero		936


//--------------------- SYMBOLS --------------------------

	.type		.nv.reservedSmem.offset0,@object
	.size		.nv.reservedSmem.offset0,0x4
